//
// Generated by NVIDIA NVVM Compiler
//
// Compiler Build ID: CL-36424714
// Cuda compilation tools, release 13.0, V13.0.88
// Based on NVVM 20.0.0
//

.version 9.0
.target sm_100
.address_size 64

	// .globl	_Z10cuda_hellov
.extern .func  (.param .b32 func_retval0) vprintf
(
	.param .b64 vprintf_param_0,
	.param .b64 vprintf_param_1
)
;
.global .align 1 .b8 $str[31] = {104, 101, 108, 108, 111, 32, 119, 111, 114, 108, 100, 32, 102, 114, 111, 109, 32, 107, 101, 114, 110, 101, 108, 32, 37, 100, 32, 58, 41, 10};

.visible .entry _Z10cuda_hellov()
{
	.local .align 8 .b8 	__local_depot0[16];
	.reg .b64 	%SP;
	.reg .b64 	%SPL;
	.reg .b32 	%r<6>;
	.reg .b64 	%rd<5>;

	mov.u64 	%SPL, __local_depot0;
	cvta.local.u64 	%SP, %SPL;
	add.u64 	%rd1, %SP, 0;
	add.u64 	%rd2, %SPL, 0;
	mov.u32 	%r1, %tid.x;
	mov.u32 	%r2, %tid.y;
	mov.u32 	%r3, %tid.z;
	st.local.v2.u32 	[%rd2], {%r1, %r2};
	st.local.u32 	[%rd2+8], %r3;
	mov.u64 	%rd3, $str;
	cvta.global.u64 	%rd4, %rd3;
	{ // callseq 0, 0
	.param .b64 param0;
	st.param.b64 	[param0], %rd4;
	.param .b64 param1;
	st.param.b64 	[param1], %rd1;
	.param .b32 retval0;
	call.uni (retval0), 
	vprintf, 
	(
	param0, 
	param1
	);
	ld.param.b32 	%r4, [retval0];
	} // callseq 0
	ret;

}


// ===== COMPILED SASS (sm_100) =====

	.target	sm_100

	.elftype	@"ET_EXEC"


//--------------------- .note.nv.tkinfo           --------------------------
	.section	.note.nv.tkinfo,"",@"SHT_NOTE"
	.sectionflags	@"SHF_NOTE_NV_TKINFO"
	.tkinfo
        /*0018*/ 	.word	0x00000002
        /*0030*/ 	.string	""
        /*0030*/ 	.string	"ptxas"
        /*0030*/ 	.string	"Cuda compilation tools, release 13.0, V13.0.88"
        /*0030*/ 	.string	"Build cuda_13.0.r13.0/compiler.36424714_0"
        /*0030*/ 	.string	"-arch sm_100 -m 64 "



//--------------------- .note.nv.cuinfo           --------------------------
	.section	.note.nv.cuinfo,"",@"SHT_NOTE"
	.sectionflags	@"SHF_NOTE_NV_CUINFO"
        /*0018*/ 	.short	0x0002
        /*001a*/ 	.short	0x0064
        /*001c*/ 	.short	0x0082
	.zero		2


//--------------------- .nv.info                  --------------------------
	.section	.nv.info,"",@"SHT_CUDA_INFO"
	.align	4


	//----- nvinfo : EIATTR_REGCOUNT
	.align		4
        /*0000*/ 	.byte	0x04, 0x2f
        /*0002*/ 	.short	(.L_2 - .L_1)
	.align		4
.L_1:
        /*0004*/ 	.word	index@(_Z10cuda_hellov)
        /*0008*/ 	.word	0x00000018


	//----- nvinfo : EIATTR_FRAME_SIZE
	.align		4
.L_2:
        /*000c*/ 	.byte	0x04, 0x11
        /*000e*/ 	.short	(.L_4 - .L_3)
	.align		4
.L_3:
        /*0010*/ 	.word	index@(_Z10cuda_hellov)
        /*0014*/ 	.word	0x00000010


	//----- nvinfo : EIATTR_MIN_STACK_SIZE
	.align		4
.L_4:
        /*0018*/ 	.byte	0x04, 0x12
        /*001a*/ 	.short	(.L_6 - .L_5)
	.align		4
.L_5:
        /*001c*/ 	.word	index@(_Z10cuda_hellov)
        /*0020*/ 	.word	0x00000010
.L_6:


//--------------------- .nv.compat                --------------------------
	.section	.nv.compat,"",@"SHT_CUDA_COMPAT_INFO"
	.align	4
        /*0000*/ 	.byte	0x02, 0x09, 0x00, 0x00, 0x02, 0x02, 0x01, 0x00, 0x02, 0x05, 0x05, 0x00, 0x03, 0x07, 0x01, 0x01
        /*0010*/ 	.byte	0x02, 0x03, 0x00, 0x00, 0x02, 0x06, 0x01, 0x00, 0x04, 0x0b, 0x08, 0x00, 0x09, 0x00, 0x00, 0x00
        /*0020*/ 	.byte	0x00, 0x00, 0x00, 0x00


//--------------------- .nv.info._Z10cuda_hellov  --------------------------
	.section	.nv.info._Z10cuda_hellov,"",@"SHT_CUDA_INFO"
	.sectionflags	@""
	.align	4


	//----- nvinfo : EIATTR_CUDA_API_VERSION
	.align		4
        /*0000*/ 	.byte	0x04, 0x37
        /*0002*/ 	.short	(.L_8 - .L_7)
.L_7:
        /*0004*/ 	.word	0x00000082


	//----- nvinfo : EIATTR_SPARSE_MMA_MASK
	.align		4
.L_8:
        /*0008*/ 	.byte	0x03, 0x50
        /*000a*/ 	.short	0x0000


	//----- nvinfo : EIATTR_MAXREG_COUNT
	.align		4
        /*000c*/ 	.byte	0x03, 0x1b
        /*000e*/ 	.short	0x00ff


	//----- nvinfo : EIATTR_EXTERNS
	.align		4
        /*0010*/ 	.byte	0x04, 0x0f
        /*0012*/ 	.short	(.L_10 - .L_9)


	//   ....[0]....
	.align		4
.L_9:
        /*0014*/ 	.word	index@(vprintf)


	//----- nvinfo : EIATTR_MERCURY_ISA_VERSION
	.align		4
.L_10:
        /*0018*/ 	.byte	0x03, 0x5f
        /*001a*/ 	.short	0x0101


	//----- nvinfo : EIATTR_VRC_CTA_INIT_COUNT
	.align		4
        /*001c*/ 	.byte	0x02, 0x4a
	.zero		1
	.zero		1


	//----- nvinfo : EIATTR_SYSCALL_OFFSETS
	.align		4
        /*0020*/ 	.byte	0x04, 0x46
        /*0022*/ 	.short	(.L_12 - .L_11)


	//   ....[0]....
.L_11:
        /*0024*/ 	.word	0x00000110


	//----- nvinfo : EIATTR_EXIT_INSTR_OFFSETS
	.align		4
.L_12:
        /*0028*/ 	.byte	0x04, 0x1c
        /*002a*/ 	.short	(.L_14 - .L_13)


	//   ....[0]....
.L_13:
        /*002c*/ 	.word	0x00000120


	//----- nvinfo : EIATTR_SW_WAR
	.align		4
.L_14:
        /*0030*/ 	.byte	0x04, 0x36
        /*0032*/ 	.short	(.L_16 - .L_15)
.L_15:
        /*0034*/ 	.word	0x00000008
.L_16:


//--------------------- .nv.callgraph             --------------------------
	.section	.nv.callgraph,"",@"SHT_CUDA_CALLGRAPH"
	.align	4
	.sectionentsize	8
	.align		4
        /*0000*/ 	.word	0x00000000
	.align		4
        /*0004*/ 	.word	0xffffffff
	.align		4
        /*0008*/ 	.word	index@(_Z10cuda_hellov)
	.align		4
        /*000c*/ 	.word	index@(vprintf)
	.align		4
        /*0010*/ 	.word	0x00000000
	.align		4
        /*0014*/ 	.word	0xfffffffe
	.align		4
        /*0018*/ 	.word	0x00000000
	.align		4
        /*001c*/ 	.word	0xfffffffd
	.align		4
        /*0020*/ 	.word	0x00000000
	.align		4
        /*0024*/ 	.word	0xfffffffc


//--------------------- .nv.constant4             --------------------------
	.section	.nv.constant4,"a",@progbits
	.align	8
	.align		8
.nv.constant4:
        /*0000*/ 	.dword	vprintf
	.align		8
        /*0008*/ 	.dword	$str


//--------------------- .text._Z10cuda_hellov     --------------------------
	.section	.text._Z10cuda_hellov,"ax",@progbits
	.align	128
        .global         _Z10cuda_hellov
        .type           _Z10cuda_hellov,@function
        .size           _Z10cuda_hellov,(.L_x_2 - _Z10cuda_hellov)
        .other          _Z10cuda_hellov,@"STO_CUDA_ENTRY STV_DEFAULT"
_Z10cuda_hellov:
.text._Z10cuda_hellov:
[----:B------:R-:W0:Y:S01]  /*0000*/  LDC R1, c[0x0][0x37c] ;  /* 0x0000df00ff017b82 */ /* 0x000e220000000800 */
[----:B------:R-:W1:Y:S01]  /*0010*/  S2R R8, SR_TID.X ;  /* 0x0000000000087919 */ /* 0x000e620000002100 */
[----:B0-----:R-:W-:Y:S01]  /*0020*/  VIADD R1, R1, 0xfffffff0 ;  /* 0xfffffff001017836 */ /* 0x001fe20000000000 */
[----:B------:R-:W-:Y:S01]  /*0030*/  MOV R0, 0x0 ;  /* 0x0000000000007802 */ /* 0x000fe20000000f00 */
[----:B------:R-:W0:Y:S01]  /*0040*/  LDCU UR4, c[0x0][0x2f8] ;  /* 0x00005f00ff0477ac */ /* 0x000e220008000800 */
[----:B------:R-:W1:Y:S03]  /*0050*/  S2R R9, SR_TID.Y ;  /* 0x0000000000097919 */ /* 0x000e660000002200 */
[----:B------:R2:W3:Y:S01]  /*0060*/  LDC.64 R2, c[0x4][R0] ;  /* 0x0100000000027b82 */ /* 0x0004e20000000a00 */
[----:B------:R-:W4:Y:S01]  /*0070*/  LDCU.64 UR6, c[0x4][0x8] ;  /* 0x01000100ff0677ac */ /* 0x000f220008000a00 */
[----:B------:R-:W5:Y:S01]  /*0080*/  S2R R10, SR_TID.Z ;  /* 0x00000000000a7919 */ /* 0x000f620000002300 */
[----:B------:R-:W2:Y:S01]  /*0090*/  LDCU UR5, c[0x0][0x2fc] ;  /* 0x00005f80ff0577ac */ /* 0x000ea20008000800 */
[----:B0-----:R-:W-:Y:S01]  /*00a0*/  IADD3 R6, P0, PT, R1, UR4, RZ ;  /* 0x0000000401067c10 */ /* 0x001fe2000ff1e0ff */
[----:B----4-:R-:W-:Y:S01]  /*00b0*/  IMAD.U32 R4, RZ, RZ, UR6 ;  /* 0x00000006ff047e24 */ /* 0x010fe2000f8e00ff */
[----:B------:R-:W-:-:S03]  /*00c0*/  MOV R5, UR7 ;  /* 0x0000000700057c02 */ /* 0x000fc60008000f00 */
[----:B--2---:R-:W-:Y:S01]  /*00d0*/  IMAD.X R7, RZ, RZ, UR5, P0 ;  /* 0x00000005ff077e24 */ /* 0x004fe200080e06ff */
[----:B-1----:R0:W-:Y:S04]  /*00e0*/  STL.64 [R1], R8 ;  /* 0x0000000801007387 */ /* 0x0021e80000100a00 */
[----:B-----5:R0:W-:Y:S03]  /*00f0*/  STL [R1+0x8], R10 ;  /* 0x0000080a01007387 */ /* 0x0201e60000100800 */
[----:B------:R-:W-:-:S07]  /*0100*/  LEPC R20, `(.L_x_0) ;  /* 0x000000001014794e */ /* 0x000fce0000000000 */
[----:B0--3--:R-:W-:Y:S05]  /*0110*/  CALL.ABS.NOINC R2 ;  /* 0x0000000002007343 */ /* 0x009fea0003c00000 */
.L_x_0:
[----:B------:R-:W-:Y:S05]  /*0120*/  EXIT ;  /* 0x000000000000794d */ /* 0x000fea0003800000 */
.L_x_1:
[----:B------:R-:W-:-:S00]  /*0130*/  BRA `(.L_x_1) ;  /* 0xfffffffc00fc7947 */ /* 0x000fc0000383ffff */
[----:B------:R-:W-:-:S00]  /*0140*/  NOP ;  /* 0x0000000000007918 */ /* 0x000fc00000000000 */
        /* <DEDUP_REMOVED lines=11> */
.L_x_2:


//--------------------- .nv.global.init           --------------------------
	.section	.nv.global.init,"aw",@progbits
.nv.global.init:
	.type		$str,@object
	.size		$str,(.L_0 - $str)
$str:
        /*0000*/ 	.byte	0x68, 0x65, 0x6c, 0x6c, 0x6f, 0x20, 0x77, 0x6f, 0x72, 0x6c, 0x64, 0x20, 0x66, 0x72, 0x6f, 0x6d
        /*0010*/ 	.byte	0x20, 0x6b, 0x65, 0x72, 0x6e, 0x65, 0x6c, 0x20, 0x25, 0x64, 0x20, 0x3a, 0x29, 0x0a, 0x00
.L_0:


//--------------------- .nv.shared.reserved.0     --------------------------
	.section	.nv.shared.reserved.0,"aw",@nobits
	.weak		__nv_reservedSMEM_offset_0_alias
	.size		__nv_reservedSMEM_offset_0_alias, 0, 64
	.other		__nv_reservedSMEM_offset_0_alias,@"STO_CUDA_RESERVED_SHARED STV_DEFAULT"
__nv_reservedSMEM_offset_0_alias:
	.zero		0
	.zero		64


//--------------------- .nv.constant0._Z10cuda_hellov --------------------------
	.section	.nv.constant0._Z10cuda_hellov,"a",@progbits
	.sectionflags	@""
	.align	4
.nv.constant0._Z10cuda_hellov:
	.zero		896


//--------------------- SYMBOLS --------------------------

	.type		.nv.reservedSmem.offset0,@object
	.size		.nv.reservedSmem.offset0,0x4
	.type		vprintf,@function
